	.headerflags	@"EF_CUDA_TEXMODE_UNIFIED EF_CUDA_64BIT_ADDRESS EF_CUDA_ACCELERATORS EF_CUDA_SM90 EF_CUDA_VIRTUAL_SM(EF_CUDA_SM90)"
	.elftype	@"ET_EXEC"


//--------------------- .nv.info                  --------------------------
	.section	.nv.info,"",@"SHT_CUDA_INFO"
	.align	4


	//----- nvinfo : EIATTR_REGCOUNT
	.align		4
        /*0000*/ 	.byte	0x04, 0x2f
        /*0002*/ 	.short	(.L_3 - .L_2)
	.align		4
.L_2:
        /*0004*/ 	.word	index@(triton_poi_fused__native_batch_norm_legit_no_training_relu_34)
        /*0008*/ 	.word	0x00000020


	//----- nvinfo : EIATTR_MIN_STACK_SIZE
	.align		4
.L_3:
        /*000c*/ 	.byte	0x04, 0x12
        /*000e*/ 	.short	(.L_5 - .L_4)
	.align		4
.L_4:
        /*0010*/ 	.word	index@(triton_poi_fused__native_batch_norm_legit_no_training_relu_34)
        /*0014*/ 	.word	0x00000000


	//----- nvinfo : EIATTR_FRAME_SIZE
	.align		4
.L_5:
        /*0018*/ 	.byte	0x04, 0x11
        /*001a*/ 	.short	(.L_7 - .L_6)
	.align		4
.L_6:
        /*001c*/ 	.word	index@(triton_poi_fused__native_batch_norm_legit_no_training_relu_34)
        /*0020*/ 	.word	0x00000000


	//----- nvinfo : EIATTR_MIN_STACK_SIZE
	.align		4
.L_7:
        /*0024*/ 	.byte	0x04, 0x12
        /*0026*/ 	.short	(.L_9 - .L_8)
	.align		4
.L_8:
        /*0028*/ 	.word	index@(triton_poi_fused__native_batch_norm_legit_no_training_relu_34)
        /*002c*/ 	.word	0x00000000
.L_9:


//--------------------- .nv.info.triton_poi_fused__native_batch_norm_legit_no_training_relu_34 --------------------------
	.section	.nv.info.triton_poi_fused__native_batch_norm_legit_no_training_relu_34,"",@"SHT_CUDA_INFO"
	.sectionflags	@""
	.align	4


	//----- nvinfo : EIATTR_CUDA_API_VERSION
	.align		4
        /*0000*/ 	.byte	0x04, 0x37
        /*0002*/ 	.short	(.L_11 - .L_10)
.L_10:
        /*0004*/ 	.word	0x0000007c


	//----- nvinfo : EIATTR_KPARAM_INFO
	.align		4
.L_11:
        /*0008*/ 	.byte	0x04, 0x17
        /*000a*/ 	.short	(.L_13 - .L_12)
.L_12:
        /*000c*/ 	.word	0x00000000
        /*0010*/ 	.short	0x0007
        /*0012*/ 	.short	0x0034
        /*0014*/ 	.byte	0x00, 0xf0, 0x11, 0x00


	//----- nvinfo : EIATTR_KPARAM_INFO
	.align		4
.L_13:
        /*0018*/ 	.byte	0x04, 0x17
        /*001a*/ 	.short	(.L_15 - .L_14)
.L_14:
        /*001c*/ 	.word	0x00000000
        /*0020*/ 	.short	0x0006
        /*0022*/ 	.short	0x0030
        /*0024*/ 	.byte	0x00, 0xf0, 0x11, 0x00


	//----- nvinfo : EIATTR_KPARAM_INFO
	.align		4
.L_15:
        /*0028*/ 	.byte	0x04, 0x17
        /*002a*/ 	.short	(.L_17 - .L_16)
.L_16:
        /*002c*/ 	.word	0x00000000
        /*0030*/ 	.short	0x0005
        /*0032*/ 	.short	0x0028
        /*0034*/ 	.byte	0x00, 0xf4, 0x21, 0x00


	//----- nvinfo : EIATTR_KPARAM_INFO
	.align		4
.L_17:
        /*0038*/ 	.byte	0x04, 0x17
        /*003a*/ 	.short	(.L_19 - .L_18)
.L_18:
        /*003c*/ 	.word	0x00000000
        /*0040*/ 	.short	0x0004
        /*0042*/ 	.short	0x0020
        /*0044*/ 	.byte	0x00, 0xf4, 0x21, 0x00


	//----- nvinfo : EIATTR_KPARAM_INFO
	.align		4
.L_19:
        /*0048*/ 	.byte	0x04, 0x17
        /*004a*/ 	.short	(.L_21 - .L_20)
.L_20:
        /*004c*/ 	.word	0x00000000
        /*0050*/ 	.short	0x0003
        /*0052*/ 	.short	0x0018
        /*0054*/ 	.byte	0x00, 0xf4, 0x21, 0x00


	//----- nvinfo : EIATTR_KPARAM_INFO
	.align		4
.L_21:
        /*0058*/ 	.byte	0x04, 0x17
        /*005a*/ 	.short	(.L_23 - .L_22)
.L_22:
        /*005c*/ 	.word	0x00000000
        /*0060*/ 	.short	0x0002
        /*0062*/ 	.short	0x0010
        /*0064*/ 	.byte	0x00, 0xf4, 0x21, 0x00


	//----- nvinfo : EIATTR_KPARAM_INFO
	.align		4
.L_23:
        /*0068*/ 	.byte	0x04, 0x17
        /*006a*/ 	.short	(.L_25 - .L_24)
.L_24:
        /*006c*/ 	.word	0x00000000
        /*0070*/ 	.short	0x0001
        /*0072*/ 	.short	0x0008
        /*0074*/ 	.byte	0x00, 0xf4, 0x21, 0x00


	//----- nvinfo : EIATTR_KPARAM_INFO
	.align		4
.L_25:
        /*0078*/ 	.byte	0x04, 0x17
        /*007a*/ 	.short	(.L_27 - .L_26)
.L_26:
        /*007c*/ 	.word	0x00000000
        /*0080*/ 	.short	0x0000
        /*0082*/ 	.short	0x0000
        /*0084*/ 	.byte	0x00, 0xf4, 0x21, 0x00


	//----- nvinfo : EIATTR_SPARSE_MMA_MASK
	.align		4
.L_27:
        /*0088*/ 	.byte	0x03, 0x50
        /*008a*/ 	.short	0x0000


	//----- nvinfo : EIATTR_MAXREG_COUNT
	.align		4
        /*008c*/ 	.byte	0x03, 0x1b
        /*008e*/ 	.short	0x00ff


	//----- nvinfo : EIATTR_EXIT_INSTR_OFFSETS
	.align		4
        /*0090*/ 	.byte	0x04, 0x1c
        /*0092*/ 	.short	(.L_29 - .L_28)


	//   ....[0]....
.L_28:
        /*0094*/ 	.word	0x00001230


	//   ....[1]....
        /*0098*/ 	.word	0x00001300


	//----- nvinfo : EIATTR_REQNTID
	.align		4
.L_29:
        /*009c*/ 	.byte	0x04, 0x10
        /*009e*/ 	.short	(.L_31 - .L_30)
.L_30:
        /*00a0*/ 	.word	0x00000100
        /*00a4*/ 	.word	0x00000001
        /*00a8*/ 	.word	0x00000001


	//----- nvinfo : EIATTR_CBANK_PARAM_SIZE
	.align		4
.L_31:
        /*00ac*/ 	.byte	0x03, 0x19
        /*00ae*/ 	.short	0x0038


	//----- nvinfo : EIATTR_PARAM_CBANK
	.align		4
        /*00b0*/ 	.byte	0x04, 0x0a
        /*00b2*/ 	.short	(.L_33 - .L_32)
	.align		4
.L_32:
        /*00b4*/ 	.word	index@(.nv.constant0.triton_poi_fused__native_batch_norm_legit_no_training_relu_34)
        /*00b8*/ 	.short	0x0210
        /*00ba*/ 	.short	0x0038


	//----- nvinfo : EIATTR_SW_WAR
	.align		4
.L_33:
        /*00bc*/ 	.byte	0x04, 0x36
        /*00be*/ 	.short	(.L_35 - .L_34)
.L_34:
        /*00c0*/ 	.word	0x00000008
.L_35:


//--------------------- .nv.callgraph             --------------------------
	.section	.nv.callgraph,"",@"SHT_CUDA_CALLGRAPH"
	.align	4
	.sectionentsize	8
	.align		4
        /*0000*/ 	.word	0x00000000
	.align		4
        /*0004*/ 	.word	0xffffffff
	.align		4
        /*0008*/ 	.word	0x00000000
	.align		4
        /*000c*/ 	.word	0xfffffffe
	.align		4
        /*0010*/ 	.word	0x00000000
	.align		4
        /*0014*/ 	.word	0xfffffffd
	.align		4
        /*0018*/ 	.word	0x00000000
	.align		4
        /*001c*/ 	.word	0xfffffffc


//--------------------- .nv.constant4             --------------------------
	.section	.nv.constant4,"a",@progbits
	.align	8
	.align		8
.nv.constant4:
        /*0000*/ 	.dword	_$_str
	.align		8
        /*0008*/ 	.dword	_$_str_$_2


//--------------------- .text.triton_poi_fused__native_batch_norm_legit_no_training_relu_34 --------------------------
	.section	.text.triton_poi_fused__native_batch_norm_legit_no_training_relu_34,"ax",@progbits
	.sectionflags	@"SHF_BARRIERS=1"
	.align	128
        .global         triton_poi_fused__native_batch_norm_legit_no_training_relu_34
        .type           triton_poi_fused__native_batch_norm_legit_no_training_relu_34,@function
        .size           triton_poi_fused__native_batch_norm_legit_no_training_relu_34,(.L_x_1 - triton_poi_fused__native_batch_norm_legit_no_training_relu_34)
        .other          triton_poi_fused__native_batch_norm_legit_no_training_relu_34,@"STO_CUDA_ENTRY STV_DEFAULT"
triton_poi_fused__native_batch_norm_legit_no_training_relu_34:
.text.triton_poi_fused__native_batch_norm_legit_no_training_relu_34:
[----:B------:R-:W0:Y:S01]  /*0000*/  LDC R1, c[0x0][0x28] ;  /* 0x00000a00ff017b82 */ /* 0x000e220000000800 */
[----:B------:R-:W1:Y:S07]  /*0010*/  S2R R2, SR_TID.X ;  /* 0x0000000000027919 */ /* 0x000e6e0000002100 */
[----:B------:R-:W2:Y:S01]  /*0020*/  LDC.64 R16, c[0x0][0x210] ;  /* 0x00008400ff107b82 */ /* 0x000ea20000000a00 */
[----:B------:R-:W-:Y:S01]  /*0030*/  ULDC.64 UR6, c[0x0][0x208] ;  /* 0x0000820000067ab9 */ /* 0x000fe20000000a00 */
[----:B------:R-:W3:Y:S01]  /*0040*/  S2R R21, SR_CTAID.Y ;  /* 0x0000000000157919 */ /* 0x000ee20000002600 */
[----:B------:R-:W4:Y:S01]  /*0050*/  S2R R5, SR_CTAID.X ;  /* 0x0000000000057919 */ /* 0x000f220000002500 */
[----:B-1----:R-:W-:Y:S01]  /*0060*/  IMAD.SHL.U32 R3, R2, 0x4, RZ ;  /* 0x0000000402037824 */ /* 0x002fe200078e00ff */
[----:B------:R-:W-:-:S04]  /*0070*/  SHF.R.U32.HI R8, RZ, 0x6, R2 ;  /* 0x00000006ff087819 */ /* 0x000fc80000011602 */
[----:B------:R-:W-:-:S04]  /*0080*/  LOP3.LUT R0, R3, 0xfc, RZ, 0xc0, !PT ;  /* 0x000000fc03007812 */ /* 0x000fc800078ec0ff */
[----:B---3--:R-:W-:Y:S01]  /*0090*/  PRMT R4, R0, 0x6540, R21 ;  /* 0x0000654000047816 */ /* 0x008fe20000000015 */
[----:B----4-:R-:W-:Y:S01]  /*00a0*/  IMAD.SHL.U32 R0, R5, 0x10, RZ ;  /* 0x0000001005007824 */ /* 0x010fe200078e00ff */
[----:B------:R-:W-:Y:S02]  /*00b0*/  SGXT.U32 R5, R8, 0x2 ;  /* 0x000000020805781a */ /* 0x000fe40000000000 */
[C---:B------:R-:W-:Y:S01]  /*00c0*/  ISETP.GE.AND P0, PT, R4.reuse, 0x600, PT ;  /* 0x000006000400780c */ /* 0x040fe20003f06270 */
[----:B------:R-:W-:Y:S01]  /*00d0*/  IMAD.HI R6, R4, 0x2aaaaaab, RZ ;  /* 0x2aaaaaab04067827 */ /* 0x000fe200078e02ff */
[----:B------:R-:W-:-:S04]  /*00e0*/  LOP3.LUT R18, R0, R5, RZ, 0xfc, !PT ;  /* 0x0000000500127212 */ /* 0x000fc800078efcff */
[----:B------:R-:W-:Y:S02]  /*00f0*/  SHF.R.U32.HI R7, RZ, 0x1f, R6 ;  /* 0x0000001fff077819 */ /* 0x000fe40000011606 */
[----:B------:R-:W-:Y:S02]  /*0100*/  ISETP.LT.AND P1, PT, R18, 0x384, !P0 ;  /* 0x000003841200780c */ /* 0x000fe40004721270 */
[----:B------:R-:W-:Y:S02]  /*0110*/  LEA.HI.SX32 R7, R6, R7, 0x1a ;  /* 0x0000000706077211 */ /* 0x000fe400078fd2ff */
[----:B------:R-:W-:-:S03]  /*0120*/  LOP3.LUT R8, R18, 0x4, RZ, 0xfc, !PT ;  /* 0x0000000412087812 */ /* 0x000fc600078efcff */
[C---:B------:R-:W-:Y:S01]  /*0130*/  IMAD R4, R7.reuse, -0x180, R4 ;  /* 0xfffffe8007047824 */ /* 0x040fe200078e0204 */
[----:B------:R-:W-:Y:S02]  /*0140*/  ISETP.LT.AND P2, PT, R8, 0x384, !P0 ;  /* 0x000003840800780c */ /* 0x000fe40004741270 */
[----:B------:R-:W-:Y:S01]  /*0150*/  CS2R R8, SRZ ;  /* 0x0000000000087805 */ /* 0x000fe2000001ff00 */
[----:B------:R-:W-:Y:S01]  /*0160*/  IMAD R19, R7, 0x54600, R4 ;  /* 0x0005460007137824 */ /* 0x000fe200078e0204 */
[----:B------:R-:W-:Y:S02]  /*0170*/  CS2R R4, SRZ ;  /* 0x0000000000047805 */ /* 0x000fe4000001ff00 */
[----:B------:R-:W-:Y:S01]  /*0180*/  CS2R R6, SRZ ;  /* 0x0000000000067805 */ /* 0x000fe2000001ff00 */
[----:B------:R-:W-:-:S04]  /*0190*/  IMAD R19, R18, 0x180, R19 ;  /* 0x0000018012137824 */ /* 0x000fc800078e0213 */
[----:B--2---:R-:W-:-:S05]  /*01a0*/  IMAD.WIDE R14, R19, 0x4, R16 ;  /* 0x00000004130e7825 */ /* 0x004fca00078e0210 */
[----:B------:R1:W2:Y:S01]  /*01b0*/  @P1 LDG.E.EL.128 R4, desc[UR6][R14.64] ;  /* 0x000000060e041981 */ /* 0x0002a2000c2e1d00 */
[----:B------:R-:W-:Y:S01]  /*01c0*/  VIADD R23, R19, 0x600 ;  /* 0x0000060013177836 */ /* 0x000fe20000000000 */
[----:B------:R-:W-:Y:S02]  /*01d0*/  CS2R R10, SRZ ;  /* 0x00000000000a7805 */ /* 0x000fe4000001ff00 */
[----:B------:R-:W-:Y:S01]  /*01e0*/  LOP3.LUT R12, R18, 0x8, RZ, 0xfc, !PT ;  /* 0x00000008120c7812 */ /* 0x000fe200078efcff */
[----:B------:R-:W-:-:S03]  /*01f0*/  IMAD.WIDE R22, R23, 0x4, R16 ;  /* 0x0000000417167825 */ /* 0x000fc600078e0210 */
[----:B------:R-:W-:Y:S02]  /*0200*/  ISETP.LT.AND P1, PT, R12, 0x384, !P0 ;  /* 0x000003840c00780c */ /* 0x000fe40004721270 */
[----:B------:R3:W4:Y:S01]  /*0210*/  @P2 LDG.E.EL.128 R8, desc[UR6][R22.64] ;  /* 0x0000000616082981 */ /* 0x000722000c2e1d00 */
[----:B------:R-:W-:Y:S02]  /*0220*/  IADD3 R25, R19, 0xc00, RZ ;  /* 0x00000c0013197810 */ /* 0x000fe40007ffe0ff */
[----:B------:R-:W-:Y:S02]  /*0230*/  CS2R R12, SRZ ;  /* 0x00000000000c7805 */ /* 0x000fe4000001ff00 */
[----:B-1----:R-:W-:Y:S01]  /*0240*/  CS2R R14, SRZ ;  /* 0x00000000000e7805 */ /* 0x002fe2000001ff00 */
[----:B------:R-:W-:-:S05]  /*0250*/  IMAD.WIDE R24, R25, 0x4, R16 ;  /* 0x0000000419187825 */ /* 0x000fca00078e0210 */
[----:B------:R-:W5:Y:S01]  /*0260*/  @P1 LDG.E.EL.128 R12, desc[UR6][R24.64] ;  /* 0x00000006180c1981 */ /* 0x000f62000c2e1d00 */
[----:B------:R-:W-:Y:S01]  /*0270*/  LOP3.LUT R18, R18, 0xc, RZ, 0xfc, !PT ;  /* 0x0000000c12127812 */ /* 0x000fe200078efcff */
[----:B------:R-:W-:-:S03]  /*0280*/  VIADD R27, R19, 0x1200 ;  /* 0x00001200131b7836 */ /* 0x000fc60000000000 */
[----:B------:R-:W-:Y:S01]  /*0290*/  ISETP.LT.AND P0, PT, R18, 0x384, !P0 ;  /* 0x000003841200780c */ /* 0x000fe20004701270 */
[----:B------:R-:W-:Y:S01]  /*02a0*/  IMAD.WIDE R26, R27, 0x4, R16 ;  /* 0x000000041b1a7825 */ /* 0x000fe200078e0210 */
[----:B------:R-:W-:Y:S02]  /*02b0*/  CS2R R16, SRZ ;  /* 0x0000000000107805 */ /* 0x000fe4000001ff00 */
[----:B------:R-:W-:-:S09]  /*02c0*/  CS2R R18, SRZ ;  /* 0x0000000000127805 */ /* 0x000fd2000001ff00 */
[----:B------:R1:W5:Y:S01]  /*02d0*/  @P0 LDG.E.EL.128 R16, desc[UR6][R26.64] ;  /* 0x000000061a100981 */ /* 0x000362000c2e1d00 */
[----:B------:R-:W1:Y:S01]  /*02e0*/  S2UR UR5, SR_CgaCtaId ;  /* 0x00000000000579c3 */ /* 0x000e620000008800 */
[----:B------:R-:W-:Y:S01]  /*02f0*/  SHF.R.U32.HI R20, RZ, 0x2, R2 ;  /* 0x00000002ff147819 */ /* 0x000fe20000011602 */
[----:B------:R-:W-:Y:S01]  /*0300*/  UMOV UR4, 0x400 ;  /* 0x0000040000047882 */ /* 0x000fe20000000000 */
[----:B---3--:R-:W-:Y:S02]  /*0310*/  LOP3.LUT R22, R3, 0x3fc, RZ, 0xc0, !PT ;  /* 0x000003fc03167812 */ /* 0x008fe400078ec0ff */
[----:B------:R-:W-:Y:S02]  /*0320*/  LOP3.LUT R20, R20, 0x30, RZ, 0xc0, !PT ;  /* 0x0000003014147812 */ /* 0x000fe400078ec0ff */
[----:B------:R-:W-:Y:S01]  /*0330*/  PRMT R29, R2, 0x6540, R21 ;  /* 0x00006540021d7816 */ /* 0x000fe20000000015 */
[----:B01----:R-:W0:Y:S03]  /*0340*/  LDC.64 R26, c[0x0][0x220] ;  /* 0x00008800ff1a7b82 */ /* 0x003e260000000a00 */
[----:B------:R-:W-:Y:S01]  /*0350*/  ISETP.GE.AND P0, PT, R29, 0x600, PT ;  /* 0x000006001d00780c */ /* 0x000fe20003f06270 */
[----:B------:R-:W-:-:S06]  /*0360*/  UPRMT UR4, UR5, 0x654, UR4 ;  /* 0x0000065405047896 */ /* 0x000fcc0008000004 */
[----:B------:R-:W-:Y:S01]  /*0370*/  VIADD R23, R20, UR4 ;  /* 0x0000000414177c36 */ /* 0x000fe20008000000 */
[----:B------:R-:W-:-:S03]  /*0380*/  LOP3.LUT R20, R2, 0xff, RZ, 0xc0, !PT ;  /* 0x000000ff02147812 */ /* 0x000fc600078ec0ff */
[----:B------:R-:W-:Y:S01]  /*0390*/  IMAD R22, R22, 0x4, R23 ;  /* 0x0000000416167824 */ /* 0x000fe200078e0217 */
[----:B------:R-:W-:-:S04]  /*03a0*/  LEA R20, R20, UR4, 0x2 ;  /* 0x0000000414147c11 */ /* 0x000fc8000f8e10ff */
[----:B--2---:R-:W-:Y:S01]  /*03b0*/  STS.128 [R22], R4 ;  /* 0x0000000416007388 */ /* 0x004fe20000000c00 */
[----:B------:R-:W-:Y:S06]  /*03c0*/  BAR.SYNC.DEFER_BLOCKING 0x0 ;  /* 0x0000000000007b1d */ /* 0x000fec0000010000 */
[----:B------:R-:W-:Y:S04]  /*03d0*/  LDS R25, [R20] ;  /* 0x0000000014197984 */ /* 0x000fe80000000800 */
[----:B------:R-:W-:Y:S04]  /*03e0*/  LDS R23, [R20+0x410] ;  /* 0x0004100014177984 */ /* 0x000fe80000000800 */
[----:B------:R-:W-:Y:S04]  /*03f0*/  LDS R28, [R20+0x820] ;  /* 0x00082000141c7984 */ /* 0x000fe80000000800 */
[----:B------:R-:W-:Y:S01]  /*0400*/  LDS R24, [R20+0xc30] ;  /* 0x000c300014187984 */ /* 0x000fe20000000800 */
[----:B------:R-:W-:Y:S06]  /*0410*/  BAR.SYNC.DEFER_BLOCKING 0x0 ;  /* 0x0000000000007b1d */ /* 0x000fec0000010000 */
[----:B----4-:R1:W-:Y:S02]  /*0420*/  STS.128 [R22], R8 ;  /* 0x0000000816007388 */ /* 0x0103e40000000c00 */
[----:B------:R-:W-:Y:S01]  /*0430*/  BAR.SYNC.DEFER_BLOCKING 0x0 ;  /* 0x0000000000007b1d */ /* 0x000fe20000010000 */
[----:B-1----:R-:W-:-:S07]  /*0440*/  IMAD.HI R8, R29, 0x2aaaaaab, RZ ;  /* 0x2aaaaaab1d087827 */ /* 0x002fce00078e02ff */
[----:B------:R-:W1:Y:S01]  /*0450*/  LDC.64 R10, c[0x0][0x230] ;  /* 0x00008c00ff0a7b82 */ /* 0x000e620000000a00 */
[----:B------:R-:W-:-:S04]  /*0460*/  SHF.R.U32.HI R9, RZ, 0x1f, R8 ;  /* 0x0000001fff097819 */ /* 0x000fc80000011608 */
[----:B------:R-:W-:Y:S01]  /*0470*/  LEA.HI R8, R8, R9, RZ, 0x1a ;  /* 0x0000000908087211 */ /* 0x000fe200078fd0ff */
[----:B------:R-:W-:Y:S04]  /*0480*/  LDS R4, [R20] ;  /* 0x0000000014047984 */ /* 0x000fe80000000800 */
[----:B------:R-:W2:Y:S04]  /*0490*/  LDS R7, [R20+0x410] ;  /* 0x0004100014077984 */ /* 0x000ea80000000800 */
[----:B------:R-:W3:Y:S04]  /*04a0*/  LDS R6, [R20+0x820] ;  /* 0x0008200014067984 */ /* 0x000ee80000000800 */
[----:B------:R-:W4:Y:S01]  /*04b0*/  LDS R5, [R20+0xc30] ;  /* 0x000c300014057984 */ /* 0x000f220000000800 */
[----:B------:R-:W-:Y:S06]  /*04c0*/  BAR.SYNC.DEFER_BLOCKING 0x0 ;  /* 0x0000000000007b1d */ /* 0x000fec0000010000 */
[----:B-----5:R5:W-:Y:S02]  /*04d0*/  STS.128 [R22], R12 ;  /* 0x0000000c16007388 */ /* 0x020be40000000c00 */
[----:B------:R-:W-:Y:S01]  /*04e0*/  BAR.SYNC.DEFER_BLOCKING 0x0 ;  /* 0x0000000000007b1d */ /* 0x000fe20000010000 */
[----:B-----5:R-:W-:-:S07]  /*04f0*/  IMAD R15, R8, -0x180, R29 ;  /* 0xfffffe80080f7824 */ /* 0x020fce00078e021d */
[----:B------:R-:W5:Y:S01]  /*0500*/  LDC.64 R8, c[0x0][0x218] ;  /* 0x00008600ff087b82 */ /* 0x000f620000000a00 */
[----:B0-----:R-:W-:Y:S01]  /*0510*/  IMAD.WIDE R26, R15, 0x4, R26 ;  /* 0x000000040f1a7825 */ /* 0x001fe200078e021a */
[----:B------:R-:W0:Y:S04]  /*0520*/  LDS R14, [R20] ;  /* 0x00000000140e7984 */ /* 0x000e280000000800 */
[----:B------:R-:W0:Y:S04]  /*0530*/  LDS R13, [R20+0x410] ;  /* 0x00041000140d7984 */ /* 0x000e280000000800 */
[----:B------:R-:W0:Y:S04]  /*0540*/  LDS R12, [R20+0x820] ;  /* 0x00082000140c7984 */ /* 0x000e280000000800 */
[----:B------:R-:W0:Y:S01]  /*0550*/  LDS R29, [R20+0xc30] ;  /* 0x000c3000141d7984 */ /* 0x000e220000000800 */
[----:B------:R-:W-:Y:S06]  /*0560*/  BAR.SYNC.DEFER_BLOCKING 0x0 ;  /* 0x0000000000007b1d */ /* 0x000fec0000010000 */
[----:B------:R1:W-:Y:S02]  /*0570*/  STS.128 [R22], R16 ;  /* 0x0000001016007388 */ /* 0x0003e40000000c00 */
[----:B------:R-:W-:Y:S01]  /*0580*/  BAR.SYNC.DEFER_BLOCKING 0x0 ;  /* 0x0000000000007b1d */ /* 0x000fe20000010000 */
[----:B-1----:R-:W-:-:S10]  /*0590*/  HFMA2.MMA R16, -RZ, RZ, 0, 0 ;  /* 0x00000000ff107435 */ /* 0x002fd400000001ff */
[----:B------:R1:W2:Y:S01]  /*05a0*/  @!P0 LDG.E.EL R16, desc[UR6][R26.64] ;  /* 0x000000061a108981 */ /* 0x0002a2000c2e1900 */
[----:B-----5:R-:W-:-:S03]  /*05b0*/  IMAD.WIDE R8, R15, 0x4, R8 ;  /* 0x000000040f087825 */ /* 0x020fc600078e0208 */
[----:B------:R-:W5:Y:S01]  /*05c0*/  LDS R17, [R20] ;  /* 0x0000000014117984 */ /* 0x000f620000000800 */
[----:B------:R-:W-:-:S03]  /*05d0*/  IMAD.WIDE R10, R15, 0x4, R10 ;  /* 0x000000040f0a7825 */ /* 0x000fc600078e020a */
[----:B------:R-:W0:Y:S01]  /*05e0*/  LDS R19, [R20+0x410] ;  /* 0x0004100014137984 */ /* 0x000e220000000800 */
[----:B-1----:R-:W-:-:S06]  /*05f0*/  IMAD.MOV.U32 R26, RZ, RZ, RZ ;  /* 0x000000ffff1a7224 */ /* 0x002fcc00078e00ff */
[----:B------:R1:W3:Y:S01]  /*0600*/  @!P0 LDG.E.EL R26, desc[UR6][R8.64] ;  /* 0x00000006081a8981 */ /* 0x0002e2000c2e1900 */
[----:B------:R-:W-:Y:S01]  /*0610*/  IMAD.MOV.U32 R18, RZ, RZ, RZ ;  /* 0x000000ffff127224 */ /* 0x000fe200078e00ff */
[----:B-1----:R-:W1:Y:S02]  /*0620*/  LDC.64 R8, c[0x0][0x228] ;  /* 0x00008a00ff087b82 */ /* 0x002e640000000a00 */
[----:B-1----:R-:W-:-:S04]  /*0630*/  IMAD.WIDE R8, R15, 0x4, R8 ;  /* 0x000000040f087825 */ /* 0x002fc800078e0208 */
[----:B------:R-:W-:Y:S01]  /*0640*/  IMAD.MOV.U32 R15, RZ, RZ, RZ ;  /* 0x000000ffff0f7224 */ /* 0x000fe200078e00ff */
[----:B------:R1:W5:Y:S05]  /*0650*/  @!P0 LDG.E.EL R18, desc[UR6][R8.64] ;  /* 0x0000000608128981 */ /* 0x00036a000c2e1900 */
[----:B------:R0:W5:Y:S01]  /*0660*/  @!P0 LDG.E.EL R15, desc[UR6][R10.64] ;  /* 0x000000060a0f8981 */ /* 0x000162000c2e1900 */
[----:B------:R-:W4:Y:S01]  /*0670*/  S2UR UR4, SR_CgaCtaId ;  /* 0x00000000000479c3 */ /* 0x000f220000008800 */
[----:B------:R-:W-:Y:S01]  /*0680*/  SHF.R.U32.HI R2, RZ, 0x2, R2 ;  /* 0x00000002ff027819 */ /* 0x000fe20000011602 */
[----:B------:R-:W-:Y:S01]  /*0690*/  UMOV UR5, 0x400 ;  /* 0x0000040000057882 */ /* 0x000fe20000000000 */
[----:B------:R-:W-:Y:S01]  /*06a0*/  LOP3.LUT R0, R0, 0xc, R3, 0xf8, !PT ;  /* 0x0000000c00007812 */ /* 0x000fe200078ef803 */
[----:B-1----:R-:W1:Y:S01]  /*06b0*/  LDS R9, [R20+0x820] ;  /* 0x0008200014097984 */ /* 0x002e620000000800 */
[----:B------:R-:W-:-:S03]  /*06c0*/  SGXT.U32 R2, R2, 0x6 ;  /* 0x000000060202781a */ /* 0x000fc60000000000 */
[----:B0-----:R-:W0:Y:S01]  /*06d0*/  LDS R11, [R20+0xc30] ;  /* 0x000c3000140b7984 */ /* 0x001e220000000800 */
[----:B------:R-:W-:Y:S02]  /*06e0*/  MOV R10, 0x3e800000 ;  /* 0x3e800000000a7802 */ /* 0x000fe40000000f00 */
[----:B------:R-:W-:Y:S01]  /*06f0*/  PRMT R21, R2, 0x6540, R21 ;  /* 0x0000654002157816 */ /* 0x000fe20000000015 */
[----:B----4-:R-:W-:Y:S01]  /*0700*/  UPRMT UR4, UR4, 0x654, UR5 ;  /* 0x0000065404047896 */ /* 0x010fe20008000005 */
[----:B------:R-:W-:Y:S01]  /*0710*/  BAR.SYNC.DEFER_BLOCKING 0x0 ;  /* 0x0000000000007b1d */ /* 0x000fe20000010000 */
[----:B--2---:R-:W-:-:S05]  /*0720*/  FADD R22, R16, 0.0010000000474974513054 ;  /* 0x3a83126f10167421 */ /* 0x004fca0000000000 */
[----:B------:R-:W2:Y:S01]  /*0730*/  S2R R16, SR_TID.X ;  /* 0x0000000000107919 */ /* 0x000ea20000002100 */
[----:B------:R-:W4:Y:S01]  /*0740*/  MUFU.SQRT R27, R22 ;  /* 0x00000016001b7308 */ /* 0x000f220000002000 */
[--C-:B---3--:R-:W-:Y:S01]  /*0750*/  FADD R7, R7, -R26.reuse ;  /* 0x8000001a07077221 */ /* 0x108fe20000000000 */
[--C-:B------:R-:W-:Y:S01]  /*0760*/  FADD R23, R23, -R26.reuse ;  /* 0x8000001a17177221 */ /* 0x100fe20000000000 */
[--C-:B------:R-:W-:Y:S01]  /*0770*/  FADD R25, R25, -R26.reuse ;  /* 0x8000001a19197221 */ /* 0x100fe20000000000 */
[C---:B----4-:R-:W-:Y:S01]  /*0780*/  FSETP.GT.AND P0, PT, R27.reuse, 8.50705917302346158658e+37, PT ;  /* 0x7e8000001b00780b */ /* 0x050fe20003f04000 */
[--C-:B------:R-:W-:Y:S01]  /*0790*/  FADD R24, R24, -R26.reuse ;  /* 0x8000001a18187221 */ /* 0x100fe20000000000 */
[----:B------:R-:W-:Y:S01]  /*07a0*/  FSETP.GEU.AND P1, PT, R27, 1.175494350822287508e-38, PT ;  /* 0x008000001b00780b */ /* 0x000fe20003f2e000 */
[--C-:B------:R-:W-:Y:S01]  /*07b0*/  FADD R4, R4, -R26.reuse ;  /* 0x8000001a04047221 */ /* 0x100fe20000000000 */
[----:B------:R-:W-:Y:S01]  /*07c0*/  FSEL R10, R10, 1, P0 ;  /* 0x3f8000000a0a7808 */ /* 0x000fe20000000000 */
[--C-:B------:R-:W-:Y:S01]  /*07d0*/  FADD R6, R6, -R26.reuse ;  /* 0x8000001a06067221 */ /* 0x100fe20000000000 */
[--C-:B------:R-:W-:Y:S01]  /*07e0*/  FADD R5, R5, -R26.reuse ;  /* 0x8000001a05057221 */ /* 0x100fe20000000000 */
[--C-:B------:R-:W-:Y:S01]  /*07f0*/  FADD R14, R14, -R26.reuse ;  /* 0x8000001a0e0e7221 */ /* 0x100fe20000000000 */
[--C-:B------:R-:W-:Y:S01]  /*0800*/  FADD R13, R13, -R26.reuse ;  /* 0x8000001a0d0d7221 */ /* 0x100fe20000000000 */
[--C-:B------:R-:W-:Y:S01]  /*0810*/  FADD R12, R12, -R26.reuse ;  /* 0x8000001a0c0c7221 */ /* 0x100fe20000000000 */
[--C-:B------:R-:W-:Y:S01]  /*0820*/  FADD R29, R29, -R26.reuse ;  /* 0x8000001a1d1d7221 */ /* 0x100fe20000000000 */
[--C-:B-----5:R-:W-:Y:S01]  /*0830*/  FADD R17, R17, -R26.reuse ;  /* 0x8000001a11117221 */ /* 0x120fe20000000000 */
[--C-:B------:R-:W-:Y:S01]  /*0840*/  FADD R19, R19, -R26.reuse ;  /* 0x8000001a13137221 */ /* 0x100fe20000000000 */
[----:B------:R-:W-:Y:S01]  /*0850*/  @P0 FMUL R27, R27, 0.25 ;  /* 0x3e8000001b1b0820 */ /* 0x000fe20000400000 */
[----:B-1----:R-:W-:Y:S01]  /*0860*/  FADD R9, R9, -R26 ;  /* 0x8000001a09097221 */ /* 0x002fe20000000000 */
[----:B------:R-:W-:Y:S01]  /*0870*/  @!P1 FMUL R10, R10, 16777216 ;  /* 0x4b8000000a0a9820 */ /* 0x000fe20000400000 */
[----:B--2---:R-:W-:-:S02]  /*0880*/  IMAD.SHL.U32 R2, R16, 0x10, RZ ;  /* 0x0000001010027824 */ /* 0x004fc400078e00ff */
[----:B------:R-:W-:Y:S01]  /*0890*/  @!P1 FMUL R27, R27, 16777216 ;  /* 0x4b8000001b1b9820 */ /* 0x000fe20000400000 */
[----:B0-----:R-:W-:-:S03]  /*08a0*/  FADD R11, R11, -R26 ;  /* 0x8000001a0b0b7221 */ /* 0x001fc60000000000 */
[----:B------:R0:W1:Y:S01]  /*08b0*/  MUFU.RCP R8, R27 ;  /* 0x0000001b00087308 */ /* 0x0000620000001000 */
[----:B------:R-:W-:Y:S01]  /*08c0*/  LOP3.LUT R2, R2, 0xff0, RZ, 0xc0, !PT ;  /* 0x00000ff002027812 */ /* 0x000fe200078ec0ff */
[----:B0-----:R-:W-:Y:S01]  /*08d0*/  FADD R27, R28, -R26 ;  /* 0x8000001a1c1b7221 */ /* 0x001fe20000000000 */
[----:B-1----:R-:W-:Y:S02]  /*08e0*/  FMUL R8, R8, R10 ;  /* 0x0000000a08087220 */ /* 0x002fe40000400000 */
[----:B------:R-:W-:Y:S02]  /*08f0*/  LEA.HI R10, R2, UR4, RZ, 0x1e ;  /* 0x00000004020a7c11 */ /* 0x000fe4000f8ff0ff */
[C---:B------:R-:W-:Y:S01]  /*0900*/  FMUL R26, R8.reuse, R7 ;  /* 0x00000007081a7220 */ /* 0x040fe20000400000 */
[C---:B------:R-:W-:Y:S01]  /*0910*/  FMUL R28, R8.reuse, R27 ;  /* 0x0000001b081c7220 */ /* 0x040fe20000400000 */
[C---:B------:R-:W-:Y:S01]  /*0920*/  FMUL R7, R8.reuse, R23 ;  /* 0x0000001708077220 */ /* 0x040fe20000400000 */
[C---:B------:R-:W-:Y:S01]  /*0930*/  FMUL R4, R8.reuse, R4 ;  /* 0x0000000408047220 */ /* 0x040fe20000400000 */
[----:B------:R-:W-:Y:S01]  /*0940*/  FMUL R24, R8, R24 ;  /* 0x0000001808187220 */ /* 0x000fe20000400000 */
[-CC-:B------:R-:W-:Y:S01]  /*0950*/  FFMA R28, R28, R18.reuse, R15.reuse ;  /* 0x000000121c1c7223 */ /* 0x180fe2000000000f */
[-CC-:B------:R-:W-:Y:S01]  /*0960*/  FFMA R7, R7, R18.reuse, R15.reuse ;  /* 0x0000001207077223 */ /* 0x180fe2000000000f */
[-CC-:B------:R-:W-:Y:S01]  /*0970*/  FFMA R4, R4, R18.reuse, R15.reuse ;  /* 0x0000001204047223 */ /* 0x180fe2000000000f */
[--C-:B------:R-:W-:Y:S01]  /*0980*/  FFMA R24, R24, R18, R15.reuse ;  /* 0x0000001218187223 */ /* 0x100fe2000000000f */
[----:B------:R-:W-:Y:S01]  /*0990*/  IMAD R2, R2, 0x4, R10 ;  /* 0x0000000402027824 */ /* 0x000fe200078e020a */
[----:B------:R-:W-:Y:S01]  /*09a0*/  FSETP.GEU.AND P0, PT, R28, RZ, PT ;  /* 0x000000ff1c00720b */ /* 0x000fe20003f0e000 */
[C---:B------:R-:W-:Y:S01]  /*09b0*/  FMUL R22, R8.reuse, R5 ;  /* 0x0000000508167220 */ /* 0x040fe20000400000 */
[C---:B------:R-:W-:Y:S01]  /*09c0*/  FSETP.GEU.AND P1, PT, R7.reuse, RZ, PT ;  /* 0x000000ff0700720b */ /* 0x040fe20003f2e000 */
[C---:B------:R-:W-:Y:S01]  /*09d0*/  FMUL R6, R8.reuse, R6 ;  /* 0x0000000608067220 */ /* 0x040fe20000400000 */
        /* <DEDUP_REMOVED lines=8> */
[----:B------:R-:W-:Y:S01]  /*0a60*/  FMUL R8, R8, R11 ;  /* 0x0000000b08087220 */ /* 0x000fe20000400000 */
[----:B------:R-:W-:Y:S01]  /*0a70*/  FSEL R7, R7, RZ, P1 ;  /* 0x000000ff07077208 */ /* 0x000fe20000800000 */
[-CC-:B------:R-:W-:Y:S01]  /*0a80*/  FFMA R6, R6, R18.reuse, R15.reuse ;  /* 0x0000001206067223 */ /* 0x180fe2000000000f */
[----:B------:R-:W-:Y:S01]  /*0a90*/  FSEL R11, R28, RZ, P0 ;  /* 0x000000ff1c0b7208 */ /* 0x000fe20000000000 */
[-CC-:B------:R-:W-:Y:S01]  /*0aa0*/  FFMA R22, R22, R18.reuse, R15.reuse ;  /* 0x0000001216167223 */ /* 0x180fe2000000000f */
[----:B------:R-:W-:Y:S01]  /*0ab0*/  FSETP.GEU.AND P1, PT, R24, RZ, PT ;  /* 0x000000ff1800720b */ /* 0x000fe20003f2e000 */
[-CC-:B------:R-:W-:Y:S01]  /*0ac0*/  FFMA R5, R5, R18.reuse, R15.reuse ;  /* 0x0000001205057223 */ /* 0x180fe2000000000f */
[----:B------:R-:W-:Y:S01]  /*0ad0*/  FSETP.GEU.AND P0, PT, R4, RZ, PT ;  /* 0x000000ff0400720b */ /* 0x000fe20003f0e000 */
[-CC-:B------:R-:W-:Y:S01]  /*0ae0*/  FFMA R26, R26, R18.reuse, R15.reuse ;  /* 0x000000121a1a7223 */ /* 0x180fe2000000000f */
[-CC-:B------:R-:W-:Y:S01]  /*0af0*/  FFMA R14, R14, R18.reuse, R15.reuse ;  /* 0x000000120e0e7223 */ /* 0x180fe2000000000f */
[-CC-:B------:R-:W-:Y:S01]  /*0b00*/  FFMA R20, R20, R18.reuse, R15.reuse ;  /* 0x0000001214147223 */ /* 0x180fe2000000000f */
[-CC-:B------:R-:W-:Y:S01]  /*0b10*/  FFMA R12, R12, R18.reuse, R15.reuse ;  /* 0x000000120c0c7223 */ /* 0x180fe2000000000f */
[-CC-:B------:R-:W-:Y:S01]  /*0b20*/  FFMA R10, R10, R18.reuse, R15.reuse ;  /* 0x000000120a0a7223 */ /* 0x180fe2000000000f */
[-CC-:B------:R-:W-:Y:S01]  /*0b30*/  FFMA R17, R17, R18.reuse, R15.reuse ;  /* 0x0000001211117223 */ /* 0x180fe2000000000f */
[-CC-:B------:R-:W-:Y:S01]  /*0b40*/  FFMA R19, R19, R18.reuse, R15.reuse ;  /* 0x0000001213137223 */ /* 0x180fe2000000000f */
[-CC-:B------:R-:W-:Y:S01]  /*0b50*/  FFMA R9, R9, R18.reuse, R15.reuse ;  /* 0x0000001209097223 */ /* 0x180fe2000000000f */
[----:B------:R-:W-:Y:S01]  /*0b60*/  FFMA R8, R8, R18, R15 ;  /* 0x0000001208087223 */ /* 0x000fe2000000000f */
[----:B------:R-:W-:Y:S01]  /*0b70*/  FSEL R13, R24, RZ, P1 ;  /* 0x000000ff180d7208 */ /* 0x000fe20000800000 */
[----:B------:R0:W-:Y:S01]  /*0b80*/  STS [R2+0x4], R7 ;  /* 0x0000040702007388 */ /* 0x0001e20000000800 */
[----:B------:R-:W-:Y:S01]  /*0b90*/  FSEL R15, R4, RZ, P0 ;  /* 0x000000ff040f7208 */ /* 0x000fe20000000000 */
[----:B------:R-:W-:Y:S01]  /*0ba0*/  IMAD.SHL.U32 R4, R16, 0x4, RZ ;  /* 0x0000000410047824 */ /* 0x000fe200078e00ff */
[----:B------:R-:W-:Y:S01]  /*0bb0*/  FSETP.GEU.AND P1, PT, R6, RZ, PT ;  /* 0x000000ff0600720b */ /* 0x000fe20003f2e000 */
[----:B------:R1:W-:Y:S01]  /*0bc0*/  STS [R2+0x8], R11 ;  /* 0x0000080b02007388 */ /* 0x0003e20000000800 */
[----:B------:R-:W-:-:S02]  /*0bd0*/  FSETP.GEU.AND P0, PT, R22, RZ, PT ;  /* 0x000000ff1600720b */ /* 0x000fc40003f0e000 */
[----:B------:R-:W-:Y:S01]  /*0be0*/  FSETP.GEU.AND P2, PT, R26, RZ, PT ;  /* 0x000000ff1a00720b */ /* 0x000fe20003f4e000 */
[----:B------:R2:W-:Y:S01]  /*0bf0*/  STS [R2+0xc], R13 ;  /* 0x00000c0d02007388 */ /* 0x0005e20000000800 */
[----:B------:R-:W-:Y:S02]  /*0c00*/  FSEL R25, R6, RZ, P1 ;  /* 0x000000ff06197208 */ /* 0x000fe40000800000 */
[----:B0-----:R-:W-:Y:S01]  /*0c10*/  FSEL R7, R22, RZ, P0 ;  /* 0x000000ff16077208 */ /* 0x001fe20000000000 */
[----:B------:R0:W-:Y:S01]  /*0c20*/  STS [R2+0x10], R15 ;  /* 0x0000100f02007388 */ /* 0x0001e20000000800 */
[----:B------:R-:W-:Y:S02]  /*0c30*/  FSETP.GEU.AND P1, PT, R14, RZ, PT ;  /* 0x000000ff0e00720b */ /* 0x000fe40003f2e000 */
[----:B------:R-:W-:Y:S01]  /*0c40*/  FSETP.GEU.AND P0, PT, R20, RZ, PT ;  /* 0x000000ff1400720b */ /* 0x000fe20003f0e000 */
[----:B------:R-:W-:Y:S01]  /*0c50*/  STS [R2+0x1c], R7 ;  /* 0x00001c0702007388 */ /* 0x000fe20000000800 */
[----:B------:R-:W-:-:S02]  /*0c60*/  FSEL R23, R26, RZ, P2 ;  /* 0x000000ff1a177208 */ /* 0x000fc40001000000 */
[----:B-1----:R-:W-:Y:S01]  /*0c70*/  FSEL R11, R14, RZ, P1 ;  /* 0x000000ff0e0b7208 */ /* 0x002fe20000800000 */
[----:B------:R-:W-:Y:S01]  /*0c80*/  STS [R2+0x18], R25 ;  /* 0x0000181902007388 */ /* 0x000fe20000000800 */
[----:B--2---:R-:W-:Y:S01]  /*0c90*/  FSEL R13, R20, RZ, P0 ;  /* 0x000000ff140d7208 */ /* 0x004fe20000000000 */
[----:B------:R-:W-:Y:S01]  /*0ca0*/  IMAD.HI R20, R21, 0x2aaaaaab, RZ ;  /* 0x2aaaaaab15147827 */ /* 0x000fe200078e02ff */
[----:B------:R-:W-:Y:S01]  /*0cb0*/  FSETP.GEU.AND P1, PT, R10, RZ, PT ;  /* 0x000000ff0a00720b */ /* 0x000fe20003f2e000 */
[----:B------:R1:W-:Y:S01]  /*0cc0*/  STS [R2+0x14], R23 ;  /* 0x0000141702007388 */ /* 0x0003e20000000800 */
[C---:B------:R-:W-:Y:S02]  /*0cd0*/  FSETP.GEU.AND P0, PT, R9.reuse, RZ, PT ;  /* 0x000000ff0900720b */ /* 0x040fe40003f0e000 */
[----:B------:R-:W-:Y:S01]  /*0ce0*/  FSETP.GEU.AND P2, PT, R12, RZ, PT ;  /* 0x000000ff0c00720b */ /* 0x000fe20003f4e000 */
[----:B------:R-:W-:Y:S01]  /*0cf0*/  STS [R2+0x20], R11 ;  /* 0x0000200b02007388 */ /* 0x000fe20000000800 */
[----:B------:R-:W-:-:S02]  /*0d00*/  FSEL R9, R9, RZ, P0 ;  /* 0x000000ff09097208 */ /* 0x000fc40000000000 */
[----:B------:R-:W-:Y:S01]  /*0d10*/  FSETP.GEU.AND P0, PT, R17, RZ, PT ;  /* 0x000000ff1100720b */ /* 0x000fe20003f0e000 */
[----:B------:R-:W-:Y:S01]  /*0d20*/  STS [R2+0x24], R13 ;  /* 0x0000240d02007388 */ /* 0x000fe20000000800 */
[----:B0-----:R-:W-:Y:S02]  /*0d30*/  FSEL R15, R12, RZ, P2 ;  /* 0x000000ff0c0f7208 */ /* 0x001fe40001000000 */
[----:B-1----:R-:W-:Y:S01]  /*0d40*/  FSEL R23, R10, RZ, P1 ;  /* 0x000000ff0a177208 */ /* 0x002fe20000800000 */
[----:B------:R0:W-:Y:S01]  /*0d50*/  STS [R2+0x38], R9 ;  /* 0x0000380902007388 */ /* 0x0001e20000000800 */
[----:B------:R-:W-:Y:S02]  /*0d60*/  FSETP.GEU.AND P1, PT, R19, RZ, PT ;  /* 0x000000ff1300720b */ /* 0x000fe40003f2e000 */
[----:B------:R-:W-:Y:S01]  /*0d70*/  FSEL R7, R17, RZ, P0 ;  /* 0x000000ff11077208 */ /* 0x000fe20000000000 */
[----:B------:R-:W-:Y:S01]  /*0d80*/  STS [R2+0x28], R15 ;  /* 0x0000280f02007388 */ /* 0x000fe20000000800 */
[----:B------:R-:W-:-:S02]  /*0d90*/  FSEL R19, R19, RZ, P1 ;  /* 0x000000ff13137208 */ /* 0x000fc40000800000 */
[C---:B------:R-:W-:Y:S01]  /*0da0*/  FSETP.GEU.AND P1, PT, R5.reuse, RZ, PT ;  /* 0x000000ff0500720b */ /* 0x040fe20003f2e000 */
[----:B------:R-:W-:Y:S01]  /*0db0*/  STS [R2+0x2c], R23 ;  /* 0x00002c1702007388 */ /* 0x000fe20000000800 */
[C---:B------:R-:W-:Y:S02]  /*0dc0*/  FSETP.GEU.AND P0, PT, R8.reuse, RZ, PT ;  /* 0x000000ff0800720b */ /* 0x040fe40003f0e000 */
[----:B------:R-:W-:Y:S01]  /*0dd0*/  FSEL R5, R5, RZ, P1 ;  /* 0x000000ff05057208 */ /* 0x000fe20000800000 */
[----:B------:R-:W-:Y:S01]  /*0de0*/  STS [R2+0x34], R19 ;  /* 0x0000341302007388 */ /* 0x000fe20000000800 */
[----:B0-----:R-:W-:Y:S02]  /*0df0*/  FSEL R9, R8, RZ, P0 ;  /* 0x000000ff08097208 */ /* 0x001fe40000000000 */
[----:B------:R-:W-:Y:S01]  /*0e00*/  LOP3.LUT R17, R4, 0x3fc, RZ, 0xc0, !PT ;  /* 0x000003fc04117812 */ /* 0x000fe200078ec0ff */
[----:B------:R-:W-:Y:S01]  /*0e10*/  STS [R2+0x30], R7 ;  /* 0x0000300702007388 */ /* 0x000fe20000000800 */
[----:B------:R-:W-:-:S02]  /*0e20*/  LOP3.LUT R16, R16, 0xfc, RZ, 0xc0, !PT ;  /* 0x000000fc10107812 */ /* 0x000fc400078ec0ff */
[C---:B------:R-:W-:Y:S01]  /*0e30*/  LOP3.LUT R4, R17.reuse, 0x400, RZ, 0xfc, !PT ;  /* 0x0000040011047812 */ /* 0x040fe200078efcff */
[----:B------:R-:W-:Y:S01]  /*0e40*/  STS [R2], R5 ;  /* 0x0000000502007388 */ /* 0x000fe20000000800 */
[----:B------:R-:W-:Y:S02]  /*0e50*/  LOP3.LUT R6, R17, 0x800, RZ, 0xfc, !PT ;  /* 0x0000080011067812 */ /* 0x000fe400078efcff */
[----:B------:R-:W-:Y:S01]  /*0e60*/  SHF.R.U32.HI R4, RZ, 0x2, R4 ;  /* 0x00000002ff047819 */ /* 0x000fe20000011604 */
[----:B------:R0:W-:Y:S01]  /*0e70*/  STS [R2+0x3c], R9 ;  /* 0x00003c0902007388 */ /* 0x0001e20000000800 */
[----:B------:R-:W-:Y:S02]  /*0e80*/  SHF.R.U32.HI R6, RZ, 0x2, R6 ;  /* 0x00000002ff067819 */ /* 0x000fe40000011606 */
[----:B------:R-:W-:Y:S02]  /*0e90*/  LOP3.LUT R4, R4, 0x1fc, RZ, 0xc0, !PT ;  /* 0x000001fc04047812 */ /* 0x000fe400078ec0ff */
[----:B------:R-:W-:-:S02]  /*0ea0*/  LOP3.LUT R6, R6, 0x2fc, RZ, 0xc0, !PT ;  /* 0x000002fc06067812 */ /* 0x000fc400078ec0ff */
[----:B------:R-:W-:Y:S01]  /*0eb0*/  IADD3 R16, R16, UR4, RZ ;  /* 0x0000000410107c10 */ /* 0x000fe2000fffe0ff */
[----:B------:R-:W-:Y:S01]  /*0ec0*/  VIADD R4, R4, UR4 ;  /* 0x0000000404047c36 */ /* 0x000fe20008000000 */
[----:B------:R-:W-:Y:S01]  /*0ed0*/  IADD3 R6, R6, UR4, RZ ;  /* 0x0000000406067c10 */ /* 0x000fe2000fffe0ff */
[----:B0-----:R-:W0:Y:S01]  /*0ee0*/  LDC.64 R2, c[0x0][0x238] ;  /* 0x00008e00ff027b82 */ /* 0x001e220000000a00 */
[----:B------:R-:W-:Y:S01]  /*0ef0*/  LOP3.LUT R18, R21, 0x40, RZ, 0xfc, !PT ;  /* 0x0000004015127812 */ /* 0x000fe200078efcff */
[----:B------:R-:W-:-:S06]  /*0f00*/  IMAD R22, R17, 0x4, R16 ;  /* 0x0000000411167824 */ /* 0x000fcc00078e0210 */
[----:B------:R-:W-:Y:S01]  /*0f10*/  BAR.SYNC.DEFER_BLOCKING 0x0 ;  /* 0x0000000000007b1d */ /* 0x000fe20000010000 */
[----:B------:R-:W-:Y:S01]  /*0f20*/  IMAD R24, R17, 0x4, R4 ;  /* 0x0000000411187824 */ /* 0x000fe200078e0204 */
[----:B------:R-:W-:Y:S01]  /*0f30*/  LOP3.LUT R16, R21, 0x80, RZ, 0xfc, !PT ;  /* 0x0000008015107812 */ /* 0x000fe200078efcff */
[----:B------:R-:W-:Y:S01]  /*0f40*/  IMAD R26, R17, 0x4, R6 ;  /* 0x00000004111a7824 */ /* 0x000fe200078e0206 */
[----:B------:R-:W-:Y:S01]  /*0f50*/  SHF.R.U32.HI R19, RZ, 0x1f, R20 ;  /* 0x0000001fff137819 */ /* 0x000fe20000011614 */
[----:B------:R-:W-:Y:S01]  /*0f60*/  IMAD.HI R23, R18, 0x2aaaaaab, RZ ;  /* 0x2aaaaaab12177827 */ /* 0x000fe200078e02ff */
[----:B------:R-:W-:Y:S02]  /*0f70*/  ISETP.GE.AND P0, PT, R0, 0x384, PT ;  /* 0x000003840000780c */ /* 0x000fe40003f06270 */
[----:B------:R-:W-:Y:S01]  /*0f80*/  LEA.HI.SX32 R20, R20, R19, 0x1a ;  /* 0x0000001314147211 */ /* 0x000fe200078fd2ff */
[----:B------:R-:W-:Y:S01]  /*0f90*/  IMAD.HI R19, R16, 0x2aaaaaab, RZ ;  /* 0x2aaaaaab10137827 */ /* 0x000fe200078e02ff */
[----:B------:R-:W-:-:S02]  /*0fa0*/  ISETP.LT.AND P3, PT, R21, 0x600, !P0 ;  /* 0x000006001500780c */ /* 0x000fc40004761270 */
[----:B------:R-:W-:Y:S01]  /*0fb0*/  ISETP.LT.AND P1, PT, R16, 0x600, !P0 ;  /* 0x000006001000780c */ /* 0x000fe20004721270 */
[----:B------:R-:W-:Y:S01]  /*0fc0*/  IMAD R25, R20, -0x180, R21 ;  /* 0xfffffe8014197824 */ /* 0x000fe200078e0215 */
[----:B------:R-:W-:Y:S02]  /*0fd0*/  LOP3.LUT R21, R21, 0xc0, RZ, 0xfc, !PT ;  /* 0x000000c015157812 */ /* 0x000fe400078efcff */
[----:B------:R-:W-:Y:S01]  /*0fe0*/  ISETP.LT.AND P2, PT, R18, 0x600, !P0 ;  /* 0x000006001200780c */ /* 0x000fe20004741270 */
[----:B------:R-:W-:Y:S01]  /*0ff0*/  IMAD R25, R25, 0x384, R0 ;  /* 0x0000038419197824 */ /* 0x000fe200078e0200 */
[----:B------:R-:W-:-:S03]  /*1000*/  ISETP.LT.AND P0, PT, R21, 0x600, !P0 ;  /* 0x000006001500780c */ /* 0x000fc60004701270 */
[----:B------:R-:W-:Y:S01]  /*1010*/  IMAD R25, R20, 0xa8c00, R25 ;  /* 0x000a8c0014197824 */ /* 0x000fe200078e0219 */
[C---:B------:R-:W-:Y:S01]  /*1020*/  LOP3.LUT R20, R17.reuse, 0xc00, RZ, 0xfc, !PT ;  /* 0x00000c0011147812 */ /* 0x040fe200078efcff */
[----:B------:R-:W-:Y:S03]  /*1030*/  LDS R4, [R22] ;  /* 0x0000000016047984 */ /* 0x000fe60000000800 */
[----:B------:R-:W-:Y:S01]  /*1040*/  SHF.R.U32.HI R20, RZ, 0x2, R20 ;  /* 0x00000002ff147819 */ /* 0x000fe20000011614 */
[----:B------:R-:W-:Y:S03]  /*1050*/  LDS R5, [R22+0x4] ;  /* 0x0000040016057984 */ /* 0x000fe60000000800 */
[----:B------:R-:W-:Y:S01]  /*1060*/  LOP3.LUT R20, R20, 0x3fc, RZ, 0xc0, !PT ;  /* 0x000003fc14147812 */ /* 0x000fe200078ec0ff */
[----:B------:R-:W-:Y:S03]  /*1070*/  LDS R6, [R22+0x8] ;  /* 0x0000080016067984 */ /* 0x000fe60000000800 */
[----:B------:R-:W-:Y:S01]  /*1080*/  IADD3 R20, R20, UR4, RZ ;  /* 0x0000000414147c10 */ /* 0x000fe2000fffe0ff */
[----:B------:R1:W2:Y:S04]  /*1090*/  LDS R7, [R22+0xc] ;  /* 0x00000c0016077984 */ /* 0x0002a80000000800 */
[----:B------:R-:W-:Y:S01]  /*10a0*/  IMAD R20, R17, 0x4, R20 ;  /* 0x0000000411147824 */ /* 0x000fe200078e0214 */
[----:B------:R-:W-:Y:S04]  /*10b0*/  LDS R8, [R24+0x1000] ;  /* 0x0010000018087984 */ /* 0x000fe80000000800 */
[----:B------:R-:W-:Y:S01]  /*10c0*/  LDS R9, [R24+0x1004] ;  /* 0x0010040018097984 */ /* 0x000fe20000000800 */
[----:B-1----:R-:W-:-:S03]  /*10d0*/  SHF.R.U32.HI R22, RZ, 0x1f, R19 ;  /* 0x0000001fff167819 */ /* 0x002fc60000011613 */
[----:B------:R-:W-:Y:S01]  /*10e0*/  LDS R10, [R24+0x1008] ;  /* 0x00100800180a7984 */ /* 0x000fe20000000800 */
[----:B------:R-:W-:-:S03]  /*10f0*/  LEA.HI.SX32 R19, R19, R22, 0x1a ;  /* 0x0000001613137211 */ /* 0x000fc600078fd2ff */
[----:B------:R1:W3:Y:S02]  /*1100*/  LDS R11, [R24+0x100c] ;  /* 0x00100c00180b7984 */ /* 0x0002e40000000800 */
[----:B------:R-:W-:Y:S02]  /*1110*/  IMAD R27, R19, -0x180, R16 ;  /* 0xfffffe80131b7824 */ /* 0x000fe400078e0210 */
[----:B------:R-:W-:Y:S04]  /*1120*/  LDS R12, [R26+0x2000] ;  /* 0x002000001a0c7984 */ /* 0x000fe80000000800 */
[----:B------:R-:W-:Y:S01]  /*1130*/  LDS R13, [R26+0x2004] ;  /* 0x002004001a0d7984 */ /* 0x000fe20000000800 */
[----:B-1----:R-:W-:-:S03]  /*1140*/  SHF.R.U32.HI R24, RZ, 0x1f, R23 ;  /* 0x0000001fff187819 */ /* 0x002fc60000011617 */
[----:B------:R-:W-:Y:S01]  /*1150*/  LDS R14, [R26+0x2008] ;  /* 0x002008001a0e7984 */ /* 0x000fe20000000800 */
[----:B------:R-:W-:-:S03]  /*1160*/  LEA.HI.SX32 R23, R23, R24, 0x1a ;  /* 0x0000001817177211 */ /* 0x000fc600078fd2ff */
[----:B------:R-:W1:Y:S02]  /*1170*/  LDS R15, [R26+0x200c] ;  /* 0x00200c001a0f7984 */ /* 0x000e640000000800 */
[----:B------:R-:W-:Y:S02]  /*1180*/  IMAD R29, R23, -0x180, R18 ;  /* 0xfffffe80171d7824 */ /* 0x000fe400078e0212 */
[--C-:B------:R-:W-:Y:S02]  /*1190*/  IMAD R18, R27, 0x384, R0.reuse ;  /* 0x000003841b127824 */ /* 0x100fe400078e0200 */
[----:B------:R-:W-:Y:S02]  /*11a0*/  IMAD R16, R29, 0x384, R0 ;  /* 0x000003841d107824 */ /* 0x000fe400078e0200 */
[----:B------:R-:W-:Y:S02]  /*11b0*/  IMAD R27, R19, 0xa8c00, R18 ;  /* 0x000a8c00131b7824 */ /* 0x000fe400078e0212 */
[----:B------:R-:W-:-:S02]  /*11c0*/  IMAD R23, R23, 0xa8c00, R16 ;  /* 0x000a8c0017177824 */ /* 0x000fc400078e0210 */
[----:B0-----:R-:W-:-:S04]  /*11d0*/  IMAD.WIDE R18, R25, 0x4, R2 ;  /* 0x0000000419127825 */ /* 0x001fc800078e0202 */
[--C-:B------:R-:W-:Y:S01]  /*11e0*/  IMAD.WIDE R22, R23, 0x4, R2.reuse ;  /* 0x0000000417167825 */ /* 0x100fe200078e0202 */
[----:B--2---:R0:W-:Y:S03]  /*11f0*/  @P3 STG.E.128 desc[UR6][R18.64], R4 ;  /* 0x0000000412003986 */ /* 0x0041e6000c101d06 */
[----:B------:R-:W-:Y:S01]  /*1200*/  IMAD.WIDE R24, R27, 0x4, R2 ;  /* 0x000000041b187825 */ /* 0x000fe200078e0202 */
[----:B---3--:R0:W-:Y:S04]  /*1210*/  @P2 STG.E.128 desc[UR6][R22.64], R8 ;  /* 0x0000000816002986 */ /* 0x0081e8000c101d06 */
[----:B-1----:R0:W-:Y:S02]  /*1220*/  @P1 STG.E.128 desc[UR6][R24.64], R12 ;  /* 0x0000000c18001986 */ /* 0x0021e4000c101d06 */
[----:B0-----:R-:W-:Y:S05]  /*1230*/  @!P0 EXIT ;  /* 0x000000000000894d */ /* 0x001fea0003800000 */
[----:B0-----:R-:W-:Y:S01]  /*1240*/  LDS R4, [R20+0x3000] ;  /* 0x0030000014047984 */ /* 0x001fe20000000800 */
[----:B------:R-:W-:-:S03]  /*1250*/  IMAD.HI R8, R21, 0x2aaaaaab, RZ ;  /* 0x2aaaaaab15087827 */ /* 0x000fc600078e02ff */
[----:B------:R-:W-:Y:S02]  /*1260*/  LDS R5, [R20+0x3004] ;  /* 0x0030040014057984 */ /* 0x000fe40000000800 */
[----:B------:R-:W-:Y:S02]  /*1270*/  SHF.R.U32.HI R9, RZ, 0x1f, R8 ;  /* 0x0000001fff097819 */ /* 0x000fe40000011608 */
[----:B------:R-:W-:Y:S02]  /*1280*/  LDS R6, [R20+0x3008] ;  /* 0x0030080014067984 */ /* 0x000fe40000000800 */
[----:B------:R-:W-:Y:S02]  /*1290*/  LEA.HI.SX32 R8, R8, R9, 0x1a ;  /* 0x0000000908087211 */ /* 0x000fe400078fd2ff */
[----:B------:R-:W0:Y:S03]  /*12a0*/  LDS R7, [R20+0x300c] ;  /* 0x00300c0014077984 */ /* 0x000e260000000800 */
[----:B------:R-:W-:-:S04]  /*12b0*/  IMAD R21, R8, -0x180, R21 ;  /* 0xfffffe8008157824 */ /* 0x000fc800078e0215 */
[----:B------:R-:W-:-:S04]  /*12c0*/  IMAD R21, R21, 0x384, R0 ;  /* 0x0000038415157824 */ /* 0x000fc800078e0200 */
[----:B------:R-:W-:-:S04]  /*12d0*/  IMAD R21, R8, 0xa8c00, R21 ;  /* 0x000a8c0008157824 */ /* 0x000fc800078e0215 */
[----:B------:R-:W-:-:S05]  /*12e0*/  IMAD.WIDE R2, R21, 0x4, R2 ;  /* 0x0000000415027825 */ /* 0x000fca00078e0202 */
[----:B0-----:R-:W-:Y:S01]  /*12f0*/  STG.E.128 desc[UR6][R2.64], R4 ;  /* 0x0000000402007986 */ /* 0x001fe2000c101d06 */
[----:B------:R-:W-:Y:S05]  /*1300*/  EXIT ;  /* 0x000000000000794d */ /* 0x000fea0003800000 */
.L_x_0:
[----:B------:R-:W-:-:S00]  /*1310*/  BRA `(.L_x_0) ;  /* 0xfffffffc00fc7947 */ /* 0x000fc0000383ffff */
[----:B------:R-:W-:-:S00]  /*1320*/  NOP ;  /* 0x0000000000007918 */ /* 0x000fc00000000000 */
        /* <DEDUP_REMOVED lines=13> */
.L_x_1:


//--------------------- .nv.global.init           --------------------------
	.section	.nv.global.init,"aw",@progbits
.nv.global.init:
	.type		_$_str,@object
	.size		_$_str,(_$_str_$_2 - _$_str)
_$_str:
        /*0000*/ 	.byte	0x5f, 0x5f, 0x43, 0x55, 0x44, 0x41, 0x5f, 0x46, 0x54, 0x5a, 0x00
	.type		_$_str_$_2,@object
	.size		_$_str_$_2,(.L_1 - _$_str_$_2)
_$_str_$_2:
        /*000b*/ 	.byte	0x5f, 0x5f, 0x43, 0x55, 0x44, 0x41, 0x5f, 0x50, 0x52, 0x45, 0x43, 0x5f, 0x53, 0x51, 0x52, 0x54
        /*001b*/ 	.byte	0x00
.L_1:


//--------------------- .nv.shared.triton_poi_fused__native_batch_norm_legit_no_training_relu_34 --------------------------
	.section	.nv.shared.triton_poi_fused__native_batch_norm_legit_no_training_relu_34,"aw",@nobits
	.sectionflags	@""
	.align	16
	.zero		1024


//--------------------- .nv.constant0.triton_poi_fused__native_batch_norm_legit_no_training_relu_34 --------------------------
	.section	.nv.constant0.triton_poi_fused__native_batch_norm_legit_no_training_relu_34,"a",@progbits
	.sectionflags	@""
	.align	4
.nv.constant0.triton_poi_fused__native_batch_norm_legit_no_training_relu_34:
	.zero		584
